	.headerflags	@"EF_CUDA_TEXMODE_UNIFIED EF_CUDA_64BIT_ADDRESS EF_CUDA_SM89 EF_CUDA_VIRTUAL_SM(EF_CUDA_SM89)"
	.elftype	@"ET_EXEC"


//--------------------- .nv.info                  --------------------------
	.section	.nv.info,"",@"SHT_CUDA_INFO"
	.align	4


	//----- nvinfo : EIATTR_REGCOUNT
	.align		4
        /*0000*/ 	.byte	0x04, 0x2f
        /*0002*/ 	.short	(.L_1 - .L_0)
	.align		4
.L_0:
        /*0004*/ 	.word	index@(triton__0d1d2d3d4d5de)
        /*0008*/ 	.word	0x00000020


	//----- nvinfo : EIATTR_MAX_STACK_SIZE
	.align		4
.L_1:
        /*000c*/ 	.byte	0x04, 0x23
        /*000e*/ 	.short	(.L_3 - .L_2)
	.align		4
.L_2:
        /*0010*/ 	.word	index@(triton__0d1d2d3d4d5de)
        /*0014*/ 	.word	0x00000000


	//----- nvinfo : EIATTR_MIN_STACK_SIZE
	.align		4
.L_3:
        /*0018*/ 	.byte	0x04, 0x12
        /*001a*/ 	.short	(.L_5 - .L_4)
	.align		4
.L_4:
        /*001c*/ 	.word	index@(triton__0d1d2d3d4d5de)
        /*0020*/ 	.word	0x00000000


	//----- nvinfo : EIATTR_FRAME_SIZE
	.align		4
.L_5:
        /*0024*/ 	.byte	0x04, 0x11
        /*0026*/ 	.short	(.L_7 - .L_6)
	.align		4
.L_6:
        /*0028*/ 	.word	index@(triton__0d1d2d3d4d5de)
        /*002c*/ 	.word	0x00000000
.L_7:


//--------------------- .nv.info.triton__0d1d2d3d4d5de --------------------------
	.section	.nv.info.triton__0d1d2d3d4d5de,"",@"SHT_CUDA_INFO"
	.align	4


	//----- nvinfo : EIATTR_CUDA_API_VERSION
	.align		4
        /*0000*/ 	.byte	0x04, 0x37
        /*0002*/ 	.short	(.L_9 - .L_8)
.L_8:
        /*0004*/ 	.word	0x0000007b


	//----- nvinfo : EIATTR_PARAM_CBANK
	.align		4
.L_9:
        /*0008*/ 	.byte	0x04, 0x0a
        /*000a*/ 	.short	(.L_11 - .L_10)
	.align		4
.L_10:
        /*000c*/ 	.word	index@(.nv.constant0.triton__0d1d2d3d4d5de)
        /*0010*/ 	.short	0x0160
        /*0012*/ 	.short	0x002c


	//----- nvinfo : EIATTR_CBANK_PARAM_SIZE
	.align		4
.L_11:
        /*0014*/ 	.byte	0x03, 0x19
        /*0016*/ 	.short	0x002c


	//----- nvinfo : EIATTR_KPARAM_INFO
	.align		4
        /*0018*/ 	.byte	0x04, 0x17
        /*001a*/ 	.short	(.L_13 - .L_12)
.L_12:
        /*001c*/ 	.word	0x00000000
        /*0020*/ 	.short	0x0005
        /*0022*/ 	.short	0x0028
        /*0024*/ 	.byte	0x00, 0xf0, 0x11, 0x00


	//----- nvinfo : EIATTR_KPARAM_INFO
	.align		4
.L_13:
        /*0028*/ 	.byte	0x04, 0x17
        /*002a*/ 	.short	(.L_15 - .L_14)
.L_14:
        /*002c*/ 	.word	0x00000000
        /*0030*/ 	.short	0x0004
        /*0032*/ 	.short	0x0020
        /*0034*/ 	.byte	0x00, 0xf0, 0x21, 0x00


	//----- nvinfo : EIATTR_KPARAM_INFO
	.align		4
.L_15:
        /*0038*/ 	.byte	0x04, 0x17
        /*003a*/ 	.short	(.L_17 - .L_16)
.L_16:
        /*003c*/ 	.word	0x00000000
        /*0040*/ 	.short	0x0003
        /*0042*/ 	.short	0x0018
        /*0044*/ 	.byte	0x00, 0xf0, 0x21, 0x00


	//----- nvinfo : EIATTR_KPARAM_INFO
	.align		4
.L_17:
        /*0048*/ 	.byte	0x04, 0x17
        /*004a*/ 	.short	(.L_19 - .L_18)
.L_18:
        /*004c*/ 	.word	0x00000000
        /*0050*/ 	.short	0x0002
        /*0052*/ 	.short	0x0010
        /*0054*/ 	.byte	0x00, 0xf0, 0x21, 0x00


	//----- nvinfo : EIATTR_KPARAM_INFO
	.align		4
.L_19:
        /*0058*/ 	.byte	0x04, 0x17
        /*005a*/ 	.short	(.L_21 - .L_20)
.L_20:
        /*005c*/ 	.word	0x00000000
        /*0060*/ 	.short	0x0001
        /*0062*/ 	.short	0x0008
        /*0064*/ 	.byte	0x00, 0xf0, 0x21, 0x00


	//----- nvinfo : EIATTR_KPARAM_INFO
	.align		4
.L_21:
        /*0068*/ 	.byte	0x04, 0x17
        /*006a*/ 	.short	(.L_23 - .L_22)
.L_22:
        /*006c*/ 	.word	0x00000000
        /*0070*/ 	.short	0x0000
        /*0072*/ 	.short	0x0000
        /*0074*/ 	.byte	0x00, 0xf0, 0x21, 0x00


	//----- nvinfo : EIATTR_MAXREG_COUNT
	.align		4
.L_23:
        /*0078*/ 	.byte	0x03, 0x1b
        /*007a*/ 	.short	0x00ff


	//----- nvinfo : EIATTR_EXIT_INSTR_OFFSETS
	.align		4
        /*007c*/ 	.byte	0x04, 0x1c
        /*007e*/ 	.short	(.L_25 - .L_24)


	//   ....[0]....
.L_24:
        /*0080*/ 	.word	0x000008e0


	//----- nvinfo : EIATTR_MAX_THREADS
	.align		4
.L_25:
        /*0084*/ 	.byte	0x04, 0x05
        /*0086*/ 	.short	(.L_27 - .L_26)
.L_26:
        /*0088*/ 	.word	0x00000100
        /*008c*/ 	.word	0x00000001
        /*0090*/ 	.word	0x00000001
.L_27:


//--------------------- .nv.rel.action            --------------------------
	.section	.nv.rel.action,"",@"SHT_CUDA_RELOCINFO"
	.align	8
	.sectionentsize	8
        /*0000*/ 	.byte	0x73, 0x00, 0x00, 0x00, 0x00, 0x00, 0x00, 0x00, 0x00, 0x00, 0x00, 0x11, 0x25, 0x00, 0x05, 0x36


//--------------------- .nv.constant0.triton__0d1d2d3d4d5de --------------------------
	.section	.nv.constant0.triton__0d1d2d3d4d5de,"a",@progbits
	.align	4
.nv.constant0.triton__0d1d2d3d4d5de:
	.zero		396


//--------------------- .text.triton__0d1d2d3d4d5de --------------------------
	.section	.text.triton__0d1d2d3d4d5de,"ax",@progbits
	.sectioninfo	@"SHI_REGISTERS=32"
	.align	128
        .global         triton__0d1d2d3d4d5de
        .type           triton__0d1d2d3d4d5de,@function
        .size           triton__0d1d2d3d4d5de,(.L_x_1 - triton__0d1d2d3d4d5de)
        .other          triton__0d1d2d3d4d5de,@"STO_CUDA_ENTRY STV_DEFAULT"
triton__0d1d2d3d4d5de:
.text.triton__0d1d2d3d4d5de:
[----:B------:R-:W-:-:S02]  /*0000*/  IMAD.MOV.U32 R1, RZ, RZ, c[0x0][0x28] ;  /* 0x00000a00ff017624 */ /* 0x000fc400078e00ff */
[----:B------:R-:W0:Y:S01]  /*0010*/  S2R R0, SR_TID.X ;  /* 0x0000000000007919 */ /* 0x000e220000002100 */
[----:B------:R-:W-:Y:S01]  /*0020*/  IMAD.MOV.U32 R12, RZ, RZ, 0x2 ;  /* 0x00000002ff0c7424 */ /* 0x000fe200078e00ff */
[----:B------:R-:W-:Y:S02]  /*0030*/  ULDC.64 UR4, c[0x0][0x118] ;  /* 0x0000460000047ab9 */ /* 0x000fe40000000a00 */
[----:B------:R-:W1:Y:S01]  /*0040*/  S2R R5, SR_CTAID.X ;  /* 0x0000000000057919 */ /* 0x000e620000002500 */
[----:B0-----:R-:W-:Y:S01]  /*0050*/  IMAD.SHL.U32 R0, R0, 0x2, RZ ;  /* 0x0000000200007824 */ /* 0x001fe200078e00ff */
[----:B-1----:R-:W-:-:S04]  /*0060*/  SHF.R.S32.HI R11, RZ, 0x16, R5 ;  /* 0x00000016ff0b7819 */ /* 0x002fc80000011405 */
[----:B------:R-:W-:Y:S02]  /*0070*/  LOP3.LUT R0, R0, 0x1fe, RZ, 0xc0, !PT ;  /* 0x000001fe00007812 */ /* 0x000fe400078ec0ff */
[----:B------:R-:W-:-:S03]  /*0080*/  SGXT R11, R11, 0x1 ;  /* 0x000000010b0b781a */ /* 0x000fc60000000200 */
[----:B------:R-:W-:-:S05]  /*0090*/  IMAD R13, R5, 0x200, R0 ;  /* 0x00000200050d7824 */ /* 0x000fca00078e0200 */
[----:B------:R-:W-:Y:S02]  /*00a0*/  SHF.R.S32.HI R0, RZ, 0x1f, R13 ;  /* 0x0000001fff007819 */ /* 0x000fe4000001140d */
[----:B------:R-:W-:Y:S02]  /*00b0*/  IADD3 R10, R13, 0x1, RZ ;  /* 0x000000010d0a7810 */ /* 0x000fe40007ffe0ff */
[CC--:B------:R-:W-:Y:S02]  /*00c0*/  LEA.HI R2, R0.reuse, R13.reuse, RZ, 0x15 ;  /* 0x0000000d00027211 */ /* 0x0c0fe400078fa8ff */
[----:B------:R-:W-:Y:S02]  /*00d0*/  LEA.HI R4, R0, R13, RZ, 0x8 ;  /* 0x0000000d00047211 */ /* 0x000fe400078f40ff */
[----:B------:R-:W-:Y:S02]  /*00e0*/  SHF.R.S32.HI R6, RZ, 0x15, R2 ;  /* 0x00000015ff067819 */ /* 0x000fe40000011402 */
[----:B------:R-:W-:-:S02]  /*00f0*/  SHF.R.S32.HI R0, RZ, 0x8, R4 ;  /* 0x00000008ff007819 */ /* 0x000fc40000011404 */
[----:B------:R-:W-:Y:S02]  /*0100*/  SHF.R.S32.HI R3, RZ, 0x1f, R4 ;  /* 0x0000001fff037819 */ /* 0x000fe40000011404 */
[----:B------:R-:W-:Y:S02]  /*0110*/  LOP3.LUT R7, R6, 0xffff, RZ, 0xc0, !PT ;  /* 0x0000ffff06077812 */ /* 0x000fe400078ec0ff */
[----:B------:R-:W-:Y:S02]  /*0120*/  LEA.HI R3, R3, R0, RZ, 0xd ;  /* 0x0000000003037211 */ /* 0x000fe400078f68ff */
[----:B------:R-:W-:Y:S02]  /*0130*/  LEA.HI R7, R7, R6, RZ, 0x11 ;  /* 0x0000000607077211 */ /* 0x000fe400078f88ff */
[----:B------:R-:W-:Y:S02]  /*0140*/  LOP3.LUT R3, R3, 0x7e000, RZ, 0xc0, !PT ;  /* 0x0007e00003037812 */ /* 0x000fe400078ec0ff */
[----:B------:R-:W-:-:S02]  /*0150*/  LOP3.LUT R7, R7, 0xfffe, RZ, 0xc0, !PT ;  /* 0x0000fffe07077812 */ /* 0x000fc400078ec0ff */
[----:B------:R-:W-:Y:S01]  /*0160*/  LOP3.LUT R2, R2, 0xffe00000, RZ, 0xc0, !PT ;  /* 0xffe0000002027812 */ /* 0x000fe200078ec0ff */
[----:B------:R-:W-:Y:S01]  /*0170*/  IMAD.IADD R5, R0, 0x1, -R3 ;  /* 0x0000000100057824 */ /* 0x000fe200078e0a03 */
[----:B------:R-:W-:Y:S01]  /*0180*/  LEA.HI R0, R11, R13, RZ, 0x16 ;  /* 0x0000000d0b007211 */ /* 0x000fe200078fb0ff */
[----:B------:R-:W-:Y:S01]  /*0190*/  IMAD.MOV R7, RZ, RZ, -R7 ;  /* 0x000000ffff077224 */ /* 0x000fe200078e0a07 */
[----:B------:R-:W-:Y:S01]  /*01a0*/  LOP3.LUT R4, R4, 0xffffff00, RZ, 0xc0, !PT ;  /* 0xffffff0004047812 */ /* 0x000fe200078ec0ff */
[----:B------:R-:W-:Y:S01]  /*01b0*/  IMAD.IADD R25, R13, 0x1, -R2 ;  /* 0x000000010d197824 */ /* 0x000fe200078e0a02 */
[----:B------:R-:W-:Y:S02]  /*01c0*/  SHF.R.S32.HI R8, RZ, 0x16, R0 ;  /* 0x00000016ff087819 */ /* 0x000fe40000011400 */
[----:B------:R-:W-:Y:S01]  /*01d0*/  PRMT R7, R7, 0x7710, RZ ;  /* 0x0000771007077816 */ /* 0x000fe200000000ff */
[----:B------:R-:W-:Y:S01]  /*01e0*/  IMAD.WIDE R2, R25, R12, c[0x0][0x170] ;  /* 0x00005c0019027625 */ /* 0x000fe200078e020c */
[----:B------:R-:W-:-:S03]  /*01f0*/  LEA.HI R0, R11, R10, RZ, 0x8 ;  /* 0x0000000a0b007211 */ /* 0x000fc600078f40ff */
[----:B------:R-:W-:Y:S01]  /*0200*/  IMAD.IADD R6, R6, 0x1, R7 ;  /* 0x0000000106067824 */ /* 0x000fe200078e0207 */
[----:B------:R-:W-:Y:S01]  /*0210*/  LOP3.LUT R27, R0, 0xffffff00, RZ, 0xc0, !PT ;  /* 0xffffff00001b7812 */ /* 0x000fe200078ec0ff */
[----:B------:R-:W-:Y:S01]  /*0220*/  IMAD R5, R5, 0x8, R8 ;  /* 0x0000000805057824 */ /* 0x000fe200078e0208 */
[----:B------:R0:W2:Y:S01]  /*0230*/  LDG.E.EL.U16 R21, [R2.64] ;  /* 0x0000000402157981 */ /* 0x0000a2000c2e1500 */
[----:B------:R-:W-:Y:S01]  /*0240*/  IMAD.IADD R29, R13, 0x1, -R4 ;  /* 0x000000010d1d7824 */ /* 0x000fe200078e0a04 */
[----:B------:R-:W-:Y:S01]  /*0250*/  PRMT R28, R6, 0x9910, RZ ;  /* 0x00009910061c7816 */ /* 0x000fe200000000ff */
[----:B------:R-:W-:Y:S01]  /*0260*/  IMAD.SHL.U32 R26, R5, 0x400, RZ ;  /* 0x00000400051a7824 */ /* 0x000fe200078e00ff */
[----:B------:R-:W-:Y:S01]  /*0270*/  PRMT R14, RZ, 0x7610, R14 ;  /* 0x00007610ff0e7816 */ /* 0x000fe2000000000e */
[----:B------:R-:W-:Y:S01]  /*0280*/  IMAD.IADD R27, R10, 0x1, -R27 ;  /* 0x000000010a1b7824 */ /* 0x000fe200078e0a1b */
[----:B------:R-:W-:Y:S01]  /*0290*/  ISETP.GE.AND P0, PT, R29, 0x80, PT ;  /* 0x000000801d00780c */ /* 0x000fe20003f06270 */
[----:B------:R-:W-:Y:S01]  /*02a0*/  IMAD.SHL.U32 R28, R28, 0x100, RZ ;  /* 0x000001001c1c7824 */ /* 0x000fe200078e00ff */
[----:B------:R-:W-:-:S02]  /*02b0*/  SHF.R.S32.HI R0, RZ, 0x1f, R26 ;  /* 0x0000001fff007819 */ /* 0x000fc4000001141a */
[-C--:B------:R-:W-:Y:S02]  /*02c0*/  IADD3 R5, P2, R29, R26.reuse, RZ ;  /* 0x0000001a1d057210 */ /* 0x080fe40007f5e0ff */
[----:B0-----:R-:W-:Y:S02]  /*02d0*/  IADD3 R3, P3, R27, R26, RZ ;  /* 0x0000001a1b037210 */ /* 0x001fe40007f7e0ff */
[-C--:B------:R-:W-:Y:S02]  /*02e0*/  LEA.HI.X.SX32 R16, R29, R0.reuse, 0x1, P2 ;  /* 0x000000001d107211 */ /* 0x080fe400010f0eff */
[----:B------:R-:W-:Y:S02]  /*02f0*/  LEA.HI.X.SX32 R6, R27, R0, 0x1, P3 ;  /* 0x000000001b067211 */ /* 0x000fe400018f0eff */
[----:B------:R-:W-:Y:S02]  /*0300*/  LEA R4, P4, R5, c[0x0][0x160], 0x1 ;  /* 0x0000580005047a11 */ /* 0x000fe400078808ff */
[----:B------:R-:W-:-:S02]  /*0310*/  SHF.R.S32.HI R0, RZ, 0x1f, R28 ;  /* 0x0000001fff007819 */ /* 0x000fc4000001141c */
[C---:B------:R-:W-:Y:S02]  /*0320*/  IADD3 R7, P2, R28.reuse, R5, RZ ;  /* 0x000000051c077210 */ /* 0x040fe40007f5e0ff */
[----:B------:R-:W-:Y:S02]  /*0330*/  IADD3 R9, P3, R28, R3, RZ ;  /* 0x000000031c097210 */ /* 0x000fe40007f7e0ff */
[----:B------:R-:W-:Y:S02]  /*0340*/  LEA R2, P5, R3, c[0x0][0x160], 0x1 ;  /* 0x0000580003027a11 */ /* 0x000fe400078a08ff */
[--C-:B------:R-:W-:Y:S01]  /*0350*/  LEA.HI.X R5, R5, c[0x0][0x164], R16.reuse, 0x1, P4 ;  /* 0x0000590005057a11 */ /* 0x100fe200020f0c10 */
[C---:B------:R-:W-:Y:S01]  /*0360*/  IMAD.X R16, R0.reuse, 0x1, R16, P2 ;  /* 0x0000000100107824 */ /* 0x040fe200010e0610 */
[--C-:B------:R-:W-:Y:S01]  /*0370*/  LEA.HI.X R3, R3, c[0x0][0x164], R6.reuse, 0x1, P5 ;  /* 0x0000590003037a11 */ /* 0x100fe200028f0c06 */
[----:B------:R-:W-:Y:S01]  /*0380*/  IMAD.X R0, R0, 0x1, R6, P3 ;  /* 0x0000000100007824 */ /* 0x000fe200018e0606 */
[----:B------:R-:W-:Y:S01]  /*0390*/  LEA R6, P2, R7, c[0x0][0x160], 0x1 ;  /* 0x0000580007067a11 */ /* 0x000fe200078408ff */
[----:B------:R0:W3:Y:S01]  /*03a0*/  @!P0 LDG.E.U16 R14, [R4.64+0x500] ;  /* 0x00050004040e8981 */ /* 0x0000e2000c1e1500 */
[----:B------:R-:W-:-:S02]  /*03b0*/  ISETP.GT.AND P1, PT, R29, 0x7f, PT ;  /* 0x0000007f1d00780c */ /* 0x000fc40003f24270 */
[----:B------:R-:W-:Y:S02]  /*03c0*/  LEA.HI.X R7, R7, c[0x0][0x164], R16, 0x1, P2 ;  /* 0x0000590007077a11 */ /* 0x000fe400010f0c10 */
[C---:B------:R-:W-:Y:S02]  /*03d0*/  ISETP.GE.AND P3, PT, R27.reuse, 0x80, PT ;  /* 0x000000801b00780c */ /* 0x040fe40003f66270 */
[----:B------:R-:W-:Y:S02]  /*03e0*/  ISETP.GT.AND P2, PT, R27, 0x7f, PT ;  /* 0x0000007f1b00780c */ /* 0x000fe40003f44270 */
[----:B------:R-:W-:Y:S02]  /*03f0*/  LEA R8, P4, R9, c[0x0][0x160], 0x1 ;  /* 0x0000580009087a11 */ /* 0x000fe400078808ff */
[----:B------:R-:W-:Y:S02]  /*0400*/  LEA.HI R11, R11, R10, RZ, 0x15 ;  /* 0x0000000a0b0b7211 */ /* 0x000fe400078fa8ff */
[----:B------:R-:W-:-:S02]  /*0410*/  PRMT R18, RZ, 0x7610, R18 ;  /* 0x00007610ff127816 */ /* 0x000fc40000000012 */
[--C-:B------:R-:W-:Y:S02]  /*0420*/  LEA.HI.X R9, R9, c[0x0][0x164], R0.reuse, 0x1, P4 ;  /* 0x0000590009097a11 */ /* 0x100fe400020f0c00 */
[----:B------:R-:W-:Y:S02]  /*0430*/  PRMT R0, RZ, 0x7610, R0 ;  /* 0x00007610ff007816 */ /* 0x000fe40000000000 */
[----:B------:R-:W-:Y:S01]  /*0440*/  PRMT R16, RZ, 0x7610, R16 ;  /* 0x00007610ff107816 */ /* 0x000fe20000000010 */
[----:B------:R0:W4:Y:S01]  /*0450*/  @P1 LDG.E.U16 R18, [R4.64+0x300] ;  /* 0x0003000404121981 */ /* 0x000122000c1e1500 */
[----:B------:R-:W-:Y:S02]  /*0460*/  PRMT R20, RZ, 0x7610, R20 ;  /* 0x00007610ff147816 */ /* 0x000fe40000000014 */
[----:B------:R-:W-:Y:S01]  /*0470*/  PRMT R17, RZ, 0x7610, R17 ;  /* 0x00007610ff117816 */ /* 0x000fe20000000011 */
[----:B------:R1:W5:Y:S01]  /*0480*/  @!P0 LDG.E.U16 R0, [R6.64+0x100] ;  /* 0x0001000406008981 */ /* 0x000362000c1e1500 */
[----:B------:R-:W-:-:S02]  /*0490*/  PRMT R19, RZ, 0x7610, R19 ;  /* 0x00007610ff137816 */ /* 0x000fc40000000013 */
[----:B------:R-:W-:Y:S01]  /*04a0*/  PRMT R15, RZ, 0x7610, R15 ;  /* 0x00007610ff0f7816 */ /* 0x000fe2000000000f */
[----:B------:R1:W5:Y:S01]  /*04b0*/  @P1 LDG.E.U16 R16, [R6.64+-0x100] ;  /* 0xffff000406101981 */ /* 0x000362000c1e1500 */
[----:B------:R-:W-:-:S03]  /*04c0*/  LOP3.LUT R11, R11, 0xffe00000, RZ, 0xc0, !PT ;  /* 0xffe000000b0b7812 */ /* 0x000fc600078ec0ff */
[----:B------:R0:W5:Y:S02]  /*04d0*/  @!P3 LDG.E.U16 R20, [R2.64+0x500] ;  /* 0x000500040214b981 */ /* 0x000164000c1e1500 */
[----:B------:R-:W-:Y:S02]  /*04e0*/  IMAD.IADD R11, R10, 0x1, -R11 ;  /* 0x000000010a0b7824 */ /* 0x000fe400078e0a0b */
[----:B------:R0:W5:Y:S04]  /*04f0*/  @P2 LDG.E.U16 R17, [R2.64+0x300] ;  /* 0x0003000402112981 */ /* 0x000168000c1e1500 */
[----:B------:R0:W5:Y:S01]  /*0500*/  @!P3 LDG.E.U16 R19, [R8.64+0x100] ;  /* 0x000100040813b981 */ /* 0x000162000c1e1500 */
[----:B------:R-:W-:-:S03]  /*0510*/  IMAD.WIDE R22, R11, R12, c[0x0][0x168] ;  /* 0x00005a000b167625 */ /* 0x000fc600078e020c */
[----:B------:R0:W5:Y:S01]  /*0520*/  @P2 LDG.E.U16 R15, [R8.64+-0x100] ;  /* 0xffff0004080f2981 */ /* 0x000162000c1e1500 */
[C---:B------:R-:W-:Y:S01]  /*0530*/  IADD3 R29, R28.reuse, R26, R29 ;  /* 0x0000001a1c1d7210 */ /* 0x040fe20007ffe01d */
[----:B------:R-:W-:Y:S01]  /*0540*/  IMAD.WIDE R10, R11, R12, c[0x0][0x170] ;  /* 0x00005c000b0a7625 */ /* 0x000fe200078e020c */
[----:B------:R-:W-:Y:S01]  /*0550*/  IADD3 R27, R28, R26, R27 ;  /* 0x0000001a1c1b7210 */ /* 0x000fe20007ffe01b */
[----:B------:R-:W5:Y:S02]  /*0560*/  LDG.E.EL.U16 R22, [R22.64] ;  /* 0x0000000416167981 */ /* 0x000f64000c2e1500 */
[-C--:B------:R-:W-:Y:S02]  /*0570*/  IMAD.WIDE R24, R25, R12.reuse, c[0x0][0x168] ;  /* 0x00005a0019187625 */ /* 0x080fe400078e020c */
[----:B------:R-:W5:Y:S02]  /*0580*/  LDG.E.EL.U16 R10, [R10.64] ;  /* 0x000000040a0a7981 */ /* 0x000f64000c2e1500 */
[----:B-1----:R-:W-:-:S02]  /*0590*/  IMAD.WIDE R6, R29, R12, c[0x0][0x160] ;  /* 0x000058001d067625 */ /* 0x002fc400078e020c */
[----:B0-----:R0:W5:Y:S02]  /*05a0*/  LDG.E.U16 R2, [R2.64+0x400] ;  /* 0x0004000402027981 */ /* 0x001164000c1e1500 */
[----:B------:R-:W-:Y:S02]  /*05b0*/  IMAD.WIDE R8, R27, R12, c[0x0][0x160] ;  /* 0x000058001b087625 */ /* 0x000fe400078e020c */
[----:B------:R-:W5:Y:S04]  /*05c0*/  LDG.E.EL.U16 R24, [R24.64] ;  /* 0x0000000418187981 */ /* 0x000f68000c2e1500 */
[----:B------:R1:W5:Y:S04]  /*05d0*/  LDG.E.U16 R6, [R6.64] ;  /* 0x0000000406067981 */ /* 0x000368000c1e1500 */
[----:B------:R-:W5:Y:S04]  /*05e0*/  LDG.E.U16 R8, [R8.64] ;  /* 0x0000000408087981 */ /* 0x000f68000c1e1500 */
[----:B------:R0:W5:Y:S01]  /*05f0*/  LDG.E.U16 R4, [R4.64+0x400] ;  /* 0x0004000404047981 */ /* 0x000162000c1e1500 */
[----:B--2---:R-:W-:Y:S01]  /*0600*/  IMAD.U32 R21, R21, 0x10000, RZ ;  /* 0x0001000015157824 */ /* 0x004fe200078e00ff */
[----:B---3--:R-:W-:-:S05]  /*0610*/  SEL R14, R14, RZ, !P0 ;  /* 0x000000ff0e0e7207 */ /* 0x008fca0004000000 */
[----:B------:R-:W-:-:S04]  /*0620*/  IMAD.U32 R14, R14, 0x10000, RZ ;  /* 0x000100000e0e7824 */ /* 0x000fc800078e00ff */
[----:B------:R-:W-:Y:S01]  /*0630*/  FADD R14, RZ, -R14 ;  /* 0x8000000eff0e7221 */ /* 0x000fe20000000000 */
[----:B----4-:R-:W-:Y:S02]  /*0640*/  SEL R18, R18, RZ, P1 ;  /* 0x000000ff12127207 */ /* 0x010fe40000800000 */
[----:B-----5:R-:W-:Y:S02]  /*0650*/  SEL R0, R0, RZ, !P0 ;  /* 0x000000ff00007207 */ /* 0x020fe40004000000 */
[----:B0-----:R-:W-:Y:S01]  /*0660*/  SEL R3, R16, RZ, P1 ;  /* 0x000000ff10037207 */ /* 0x001fe20000800000 */
[----:B------:R-:W-:Y:S01]  /*0670*/  IMAD.U32 R18, R18, 0x10000, RZ ;  /* 0x0001000012127824 */ /* 0x000fe200078e00ff */
[----:B------:R-:W-:Y:S02]  /*0680*/  SEL R20, R20, RZ, !P3 ;  /* 0x000000ff14147207 */ /* 0x000fe40005800000 */
[----:B------:R-:W-:Y:S01]  /*0690*/  SEL R17, R17, RZ, P2 ;  /* 0x000000ff11117207 */ /* 0x000fe20001000000 */
[----:B------:R-:W-:Y:S01]  /*06a0*/  IMAD.U32 R0, R0, 0x10000, RZ ;  /* 0x0001000000007824 */ /* 0x000fe200078e00ff */
[----:B------:R-:W-:Y:S01]  /*06b0*/  SEL R19, R19, RZ, !P3 ;  /* 0x000000ff13137207 */ /* 0x000fe20005800000 */
[----:B------:R-:W-:Y:S01]  /*06c0*/  IMAD.U32 R3, R3, 0x10000, RZ ;  /* 0x0001000003037824 */ /* 0x000fe200078e00ff */
[----:B------:R-:W-:Y:S01]  /*06d0*/  SEL R15, R15, RZ, P2 ;  /* 0x000000ff0f0f7207 */ /* 0x000fe20001000000 */
[----:B------:R-:W-:-:S02]  /*06e0*/  IMAD.U32 R20, R20, 0x10000, RZ ;  /* 0x0001000014147824 */ /* 0x000fc400078e00ff */
[----:B------:R-:W-:Y:S02]  /*06f0*/  IMAD.U32 R17, R17, 0x10000, RZ ;  /* 0x0001000011117824 */ /* 0x000fe400078e00ff */
[----:B------:R-:W-:Y:S02]  /*0700*/  IMAD.U32 R19, R19, 0x10000, RZ ;  /* 0x0001000013137824 */ /* 0x000fe400078e00ff */
[----:B------:R-:W-:Y:S01]  /*0710*/  IMAD.U32 R15, R15, 0x10000, RZ ;  /* 0x000100000f0f7824 */ /* 0x000fe200078e00ff */
[----:B------:R-:W-:Y:S01]  /*0720*/  @P0 FSEL R14, R18, RZ, P1 ;  /* 0x000000ff120e0208 */ /* 0x000fe20000800000 */
[----:B------:R-:W-:Y:S01]  /*0730*/  FADD R0, RZ, -R0 ;  /* 0x80000000ff007221 */ /* 0x000fe20000000000 */
[----:B-1----:R-:W-:Y:S01]  /*0740*/  FADD R7, RZ, -R20 ;  /* 0x80000014ff077221 */ /* 0x002fe20000000000 */
[----:B------:R-:W-:Y:S01]  /*0750*/  @P0 FSEL R0, R3, RZ, P1 ;  /* 0x000000ff03000208 */ /* 0x000fe20000800000 */
[----:B------:R-:W-:Y:S01]  /*0760*/  FADD R19, RZ, -R19 ;  /* 0x80000013ff137221 */ /* 0x000fe20000000000 */
[----:B------:R-:W-:Y:S01]  /*0770*/  @P3 FSEL R7, R17, RZ, P2 ;  /* 0x000000ff11073208 */ /* 0x000fe20001000000 */
[----:B------:R-:W-:Y:S01]  /*0780*/  IMAD.U32 R10, R10, 0x10000, RZ ;  /* 0x000100000a0a7824 */ /* 0x000fe200078e00ff */
[----:B------:R-:W-:Y:S01]  /*0790*/  @P3 FSEL R19, R15, RZ, P2 ;  /* 0x000000ff0f133208 */ /* 0x000fe20001000000 */
[----:B------:R-:W-:Y:S01]  /*07a0*/  FMUL R14, R21, R14 ;  /* 0x0000000e150e7220 */ /* 0x000fe20000400000 */
[----:B------:R-:W-:Y:S01]  /*07b0*/  FMUL R21, R0, R21 ;  /* 0x0000001500157220 */ /* 0x000fe20000400000 */
[----:B------:R-:W-:Y:S01]  /*07c0*/  IMAD.U32 R5, R22, 0x10000, RZ ;  /* 0x0001000016057824 */ /* 0x000fe200078e00ff */
[----:B------:R-:W-:Y:S01]  /*07d0*/  FMUL R0, R10, R7 ;  /* 0x000000070a007220 */ /* 0x000fe20000400000 */
[----:B------:R-:W-:Y:S01]  /*07e0*/  IMAD.U32 R2, R2, 0x10000, RZ ;  /* 0x0001000002027824 */ /* 0x000fe200078e00ff */
[----:B------:R-:W-:Y:S01]  /*07f0*/  FMUL R19, R19, R10 ;  /* 0x0000000a13137220 */ /* 0x000fe20000400000 */
[----:B------:R-:W-:-:S02]  /*0800*/  IMAD.U32 R3, R24, 0x10000, RZ ;  /* 0x0001000018037824 */ /* 0x000fc400078e00ff */
[----:B------:R-:W-:Y:S02]  /*0810*/  IMAD.U32 R6, R6, 0x10000, RZ ;  /* 0x0001000006067824 */ /* 0x000fe400078e00ff */
[----:B------:R-:W-:Y:S02]  /*0820*/  IMAD.U32 R8, R8, 0x10000, RZ ;  /* 0x0001000008087824 */ /* 0x000fe400078e00ff */
[----:B------:R-:W-:Y:S01]  /*0830*/  IMAD.U32 R4, R4, 0x10000, RZ ;  /* 0x0001000004047824 */ /* 0x000fe200078e00ff */
[----:B------:R-:W-:Y:S01]  /*0840*/  FFMA R7, R5, R2, R0 ;  /* 0x0000000205077223 */ /* 0x000fe20000000000 */
[----:B------:R-:W-:Y:S01]  /*0850*/  FFMA R6, R6, R3, R21 ;  /* 0x0000000306067223 */ /* 0x000fe20000000015 */
[----:B------:R-:W-:Y:S01]  /*0860*/  FFMA R5, R8, R5, R19 ;  /* 0x0000000508057223 */ /* 0x000fe20000000013 */
[----:B------:R-:W-:Y:S01]  /*0870*/  FFMA R4, R3, R4, R14 ;  /* 0x0000000403047223 */ /* 0x000fe2000000000e */
[----:B------:R-:W-:-:S03]  /*0880*/  IMAD.WIDE R2, R13, R12, c[0x0][0x178] ;  /* 0x00005e000d027625 */ /* 0x000fc600078e020c */
[----:B------:R-:W-:Y:S01]  /*0890*/  F2FP.BF16.F32.PACK_AB R5, R5, R6 ;  /* 0x000000060505723e */ /* 0x000fe200000010ff */
[----:B------:R-:W-:Y:S01]  /*08a0*/  IMAD.WIDE R12, R13, R12, c[0x0][0x180] ;  /* 0x000060000d0c7625 */ /* 0x000fe200078e020c */
[----:B------:R-:W-:-:S03]  /*08b0*/  F2FP.BF16.F32.PACK_AB R7, R7, R4 ;  /* 0x000000040707723e */ /* 0x000fc600000010ff */
[----:B------:R-:W-:Y:S04]  /*08c0*/  STG.E [R2.64], R5 ;  /* 0x0000000502007986 */ /* 0x000fe8000c101904 */
[----:B------:R-:W-:Y:S01]  /*08d0*/  STG.E [R12.64], R7 ;  /* 0x000000070c007986 */ /* 0x000fe2000c101904 */
[----:B------:R-:W-:Y:S05]  /*08e0*/  EXIT ;  /* 0x000000000000794d */ /* 0x000fea0003800000 */
.L_x_0:
[----:B------:R-:W-:-:S00]  /*08f0*/  BRA `(.L_x_0) ;  /* 0xfffffff000007947 */ /* 0x000fc0000383ffff */
[----:B------:R-:W-:-:S00]  /*0900*/  NOP ;  /* 0x0000000000007918 */ /* 0x000fc00000000000 */
[----:B------:R-:W-:-:S00]  /*0910*/  NOP ;  /* 0x0000000000007918 */ /* 0x000fc00000000000 */
[----:B------:R-:W-:-:S00]  /*0920*/  NOP ;  /* 0x0000000000007918 */ /* 0x000fc00000000000 */
[----:B------:R-:W-:-:S00]  /*0930*/  NOP ;  /* 0x0000000000007918 */ /* 0x000fc00000000000 */
[----:B------:R-:W-:-:S00]  /*0940*/  NOP ;  /* 0x0000000000007918 */ /* 0x000fc00000000000 */
[----:B------:R-:W-:-:S00]  /*0950*/  NOP ;  /* 0x0000000000007918 */ /* 0x000fc00000000000 */
[----:B------:R-:W-:-:S00]  /*0960*/  NOP ;  /* 0x0000000000007918 */ /* 0x000fc00000000000 */
[----:B------:R-:W-:-:S00]  /*0970*/  NOP ;  /* 0x0000000000007918 */ /* 0x000fc00000000000 */
.L_x_1:
